//
// Generated by NVIDIA NVVM Compiler
//
// Compiler Build ID: CL-36424714
// Cuda compilation tools, release 13.0, V13.0.88
// Based on NVVM 20.0.0
//

.version 9.0
.target sm_100
.address_size 64

	// .globl	_Z29mul_mat_kernel_NAIVNA_VERZIJAPfS_S_i
// _ZZ14mul_mat_kernelPfS_S_iE4Aloc has been demoted
// _ZZ14mul_mat_kernelPfS_S_iE4Bloc has been demoted

.visible .entry _Z29mul_mat_kernel_NAIVNA_VERZIJAPfS_S_i(
	.param .u64 .ptr .align 1 _Z29mul_mat_kernel_NAIVNA_VERZIJAPfS_S_i_param_0,
	.param .u64 .ptr .align 1 _Z29mul_mat_kernel_NAIVNA_VERZIJAPfS_S_i_param_1,
	.param .u64 .ptr .align 1 _Z29mul_mat_kernel_NAIVNA_VERZIJAPfS_S_i_param_2,
	.param .u32 _Z29mul_mat_kernel_NAIVNA_VERZIJAPfS_S_i_param_3
)
{
	.reg .pred 	%p<10>;
	.reg .b32 	%r<40>;
	.reg .b32 	%f<67>;
	.reg .b64 	%rd<67>;

	ld.param.u64 	%rd14, [_Z29mul_mat_kernel_NAIVNA_VERZIJAPfS_S_i_param_0];
	ld.param.u64 	%rd15, [_Z29mul_mat_kernel_NAIVNA_VERZIJAPfS_S_i_param_1];
	ld.param.u32 	%r18, [_Z29mul_mat_kernel_NAIVNA_VERZIJAPfS_S_i_param_3];
	cvta.to.global.u64 	%rd1, %rd15;
	cvta.to.global.u64 	%rd2, %rd14;
	mov.u32 	%r19, %ntid.x;
	mov.u32 	%r20, %ctaid.x;
	mov.u32 	%r21, %tid.x;
	mad.lo.s32 	%r1, %r19, %r20, %r21;
	mov.u32 	%r22, %ntid.y;
	mov.u32 	%r23, %ctaid.y;
	mov.u32 	%r24, %tid.y;
	mad.lo.s32 	%r2, %r22, %r23, %r24;
	max.s32 	%r25, %r2, %r1;
	setp.ge.s32 	%p1, %r25, %r18;
	@%p1 bra 	$L__BB0_13;
	mul.lo.s32 	%r3, %r18, %r2;
	and.b32  	%r4, %r18, 7;
	setp.lt.u32 	%p2, %r18, 8;
	mov.f32 	%f66, 0f00000000;
	mov.b32 	%r38, 0;
	@%p2 bra 	$L__BB0_4;
	and.b32  	%r38, %r18, 2147483640;
	neg.s32 	%r36, %r38;
	mul.wide.s32 	%rd16, %r18, 4;
	add.s64 	%rd3, %rd1, %rd16;
	shl.b32 	%r7, %r18, 3;
	mul.wide.s32 	%rd17, %r18, 8;
	add.s64 	%rd4, %rd1, %rd17;
	mul.wide.s32 	%rd18, %r18, 12;
	add.s64 	%rd5, %rd1, %rd18;
	mul.wide.s32 	%rd19, %r18, 16;
	add.s64 	%rd6, %rd1, %rd19;
	mul.wide.s32 	%rd20, %r18, 20;
	add.s64 	%rd7, %rd1, %rd20;
	mul.wide.s32 	%rd21, %r18, 24;
	add.s64 	%rd8, %rd1, %rd21;
	mul.wide.s32 	%rd22, %r18, 28;
	add.s64 	%rd9, %rd1, %rd22;
	mul.wide.u32 	%rd23, %r3, 4;
	add.s64 	%rd24, %rd23, %rd2;
	add.s64 	%rd66, %rd24, 16;
	mov.f32 	%f66, 0f00000000;
	mov.u32 	%r35, %r1;
$L__BB0_3:
	.pragma "nounroll";
	mul.wide.s32 	%rd25, %r35, 4;
	add.s64 	%rd26, %rd3, %rd25;
	add.s64 	%rd27, %rd4, %rd25;
	add.s64 	%rd28, %rd5, %rd25;
	add.s64 	%rd29, %rd6, %rd25;
	add.s64 	%rd30, %rd7, %rd25;
	add.s64 	%rd31, %rd8, %rd25;
	add.s64 	%rd32, %rd9, %rd25;
	add.s64 	%rd33, %rd1, %rd25;
	ld.global.f32 	%f16, [%rd66+-16];
	ld.global.f32 	%f17, [%rd33];
	fma.rn.f32 	%f18, %f16, %f17, %f66;
	ld.global.f32 	%f19, [%rd66+-12];
	ld.global.f32 	%f20, [%rd26];
	fma.rn.f32 	%f21, %f19, %f20, %f18;
	ld.global.f32 	%f22, [%rd66+-8];
	ld.global.f32 	%f23, [%rd27];
	fma.rn.f32 	%f24, %f22, %f23, %f21;
	ld.global.f32 	%f25, [%rd66+-4];
	ld.global.f32 	%f26, [%rd28];
	fma.rn.f32 	%f27, %f25, %f26, %f24;
	ld.global.f32 	%f28, [%rd66];
	ld.global.f32 	%f29, [%rd29];
	fma.rn.f32 	%f30, %f28, %f29, %f27;
	ld.global.f32 	%f31, [%rd66+4];
	ld.global.f32 	%f32, [%rd30];
	fma.rn.f32 	%f33, %f31, %f32, %f30;
	ld.global.f32 	%f34, [%rd66+8];
	ld.global.f32 	%f35, [%rd31];
	fma.rn.f32 	%f36, %f34, %f35, %f33;
	ld.global.f32 	%f37, [%rd66+12];
	ld.global.f32 	%f38, [%rd32];
	fma.rn.f32 	%f66, %f37, %f38, %f36;
	add.s32 	%r36, %r36, 8;
	add.s32 	%r35, %r35, %r7;
	add.s64 	%rd66, %rd66, 32;
	setp.ne.s32 	%p3, %r36, 0;
	@%p3 bra 	$L__BB0_3;
$L__BB0_4:
	setp.eq.s32 	%p4, %r4, 0;
	@%p4 bra 	$L__BB0_12;
	and.b32  	%r13, %r18, 3;
	setp.lt.u32 	%p5, %r4, 4;
	@%p5 bra 	$L__BB0_7;
	add.s32 	%r27, %r38, %r3;
	mul.wide.u32 	%rd34, %r27, 4;
	add.s64 	%rd35, %rd2, %rd34;
	ld.global.f32 	%f40, [%rd35];
	mad.lo.s32 	%r28, %r38, %r18, %r1;
	mul.wide.s32 	%rd36, %r28, 4;
	add.s64 	%rd37, %rd1, %rd36;
	ld.global.f32 	%f41, [%rd37];
	fma.rn.f32 	%f42, %f40, %f41, %f66;
	cvt.u64.u32 	%rd38, %r3;
	cvt.u64.u32 	%rd39, %r38;
	add.s64 	%rd40, %rd39, %rd38;
	shl.b64 	%rd41, %rd40, 2;
	add.s64 	%rd42, %rd2, %rd41;
	ld.global.f32 	%f43, [%rd42+4];
	mul.wide.s32 	%rd43, %r18, 4;
	add.s64 	%rd44, %rd37, %rd43;
	ld.global.f32 	%f44, [%rd44];
	fma.rn.f32 	%f45, %f43, %f44, %f42;
	ld.global.f32 	%f46, [%rd42+8];
	add.s64 	%rd45, %rd44, %rd43;
	ld.global.f32 	%f47, [%rd45];
	fma.rn.f32 	%f48, %f46, %f47, %f45;
	ld.global.f32 	%f49, [%rd42+12];
	add.s64 	%rd46, %rd45, %rd43;
	ld.global.f32 	%f50, [%rd46];
	fma.rn.f32 	%f66, %f49, %f50, %f48;
	add.s32 	%r38, %r38, 4;
$L__BB0_7:
	setp.eq.s32 	%p6, %r13, 0;
	@%p6 bra 	$L__BB0_12;
	setp.eq.s32 	%p7, %r13, 1;
	@%p7 bra 	$L__BB0_10;
	add.s32 	%r29, %r38, %r3;
	mul.wide.u32 	%rd47, %r29, 4;
	add.s64 	%rd48, %rd2, %rd47;
	ld.global.f32 	%f52, [%rd48];
	mad.lo.s32 	%r30, %r38, %r18, %r1;
	mul.wide.s32 	%rd49, %r30, 4;
	add.s64 	%rd50, %rd1, %rd49;
	ld.global.f32 	%f53, [%rd50];
	fma.rn.f32 	%f54, %f52, %f53, %f66;
	cvt.u64.u32 	%rd51, %r3;
	cvt.u64.u32 	%rd52, %r38;
	add.s64 	%rd53, %rd52, %rd51;
	shl.b64 	%rd54, %rd53, 2;
	add.s64 	%rd55, %rd2, %rd54;
	ld.global.f32 	%f55, [%rd55+4];
	mul.wide.s32 	%rd56, %r18, 4;
	add.s64 	%rd57, %rd50, %rd56;
	ld.global.f32 	%f56, [%rd57];
	fma.rn.f32 	%f66, %f55, %f56, %f54;
	add.s32 	%r38, %r38, 2;
$L__BB0_10:
	and.b32  	%r31, %r18, 1;
	setp.eq.b32 	%p8, %r31, 1;
	not.pred 	%p9, %p8;
	@%p9 bra 	$L__BB0_12;
	add.s32 	%r32, %r38, %r3;
	mul.wide.u32 	%rd58, %r32, 4;
	add.s64 	%rd59, %rd2, %rd58;
	ld.global.f32 	%f57, [%rd59];
	mad.lo.s32 	%r33, %r38, %r18, %r1;
	mul.wide.s32 	%rd60, %r33, 4;
	add.s64 	%rd61, %rd1, %rd60;
	ld.global.f32 	%f58, [%rd61];
	fma.rn.f32 	%f66, %f57, %f58, %f66;
$L__BB0_12:
	ld.param.u64 	%rd65, [_Z29mul_mat_kernel_NAIVNA_VERZIJAPfS_S_i_param_2];
	add.s32 	%r34, %r3, %r1;
	cvta.to.global.u64 	%rd62, %rd65;
	mul.wide.s32 	%rd63, %r34, 4;
	add.s64 	%rd64, %rd62, %rd63;
	st.global.f32 	[%rd64], %f66;
$L__BB0_13:
	ret;

}
	// .globl	_Z14mul_mat_kernelPfS_S_i
.visible .entry _Z14mul_mat_kernelPfS_S_i(
	.param .u64 .ptr .align 1 _Z14mul_mat_kernelPfS_S_i_param_0,
	.param .u64 .ptr .align 1 _Z14mul_mat_kernelPfS_S_i_param_1,
	.param .u64 .ptr .align 1 _Z14mul_mat_kernelPfS_S_i_param_2,
	.param .u32 _Z14mul_mat_kernelPfS_S_i_param_3
)
{
	.reg .pred 	%p<10>;
	.reg .b32 	%r<42>;
	.reg .b32 	%f<143>;
	.reg .b64 	%rd<13>;
	// demoted variable
	.shared .align 4 .b8 _ZZ14mul_mat_kernelPfS_S_iE4Aloc[4096];
	// demoted variable
	.shared .align 4 .b8 _ZZ14mul_mat_kernelPfS_S_iE4Bloc[4096];
	ld.param.u64 	%rd4, [_Z14mul_mat_kernelPfS_S_i_param_0];
	ld.param.u64 	%rd5, [_Z14mul_mat_kernelPfS_S_i_param_1];
	ld.param.u64 	%rd6, [_Z14mul_mat_kernelPfS_S_i_param_2];
	ld.param.u32 	%r24, [_Z14mul_mat_kernelPfS_S_i_param_3];
	mov.u32 	%r40, %tid.x;
	mov.u32 	%r38, %tid.y;
	mov.u32 	%r25, %ctaid.x;
	mov.u32 	%r26, %ctaid.y;
	shl.b32 	%r3, %r25, 5;
	add.s32 	%r4, %r3, %r40;
	shl.b32 	%r27, %r26, 5;
	add.s32 	%r5, %r27, %r38;
	setp.lt.s32 	%p1, %r24, 1;
	mov.f32 	%f142, 0f00000000;
	@%p1 bra 	$L__BB1_7;
	shl.b32 	%r28, %r38, 7;
	mov.u32 	%r29, _ZZ14mul_mat_kernelPfS_S_iE4Aloc;
	add.s32 	%r6, %r29, %r28;
	shl.b32 	%r30, %r40, 2;
	add.s32 	%r7, %r6, %r30;
	mov.u32 	%r31, _ZZ14mul_mat_kernelPfS_S_iE4Bloc;
	add.s32 	%r9, %r31, %r30;
	add.s32 	%r8, %r9, %r28;
	add.s32 	%r32, %r24, -1;
	shr.u32 	%r33, %r32, 5;
	mad.lo.s32 	%r41, %r24, %r5, %r40;
	mad.lo.s32 	%r34, %r38, %r24, %r40;
	add.s32 	%r39, %r34, %r3;
	shl.b32 	%r12, %r24, 5;
	neg.s32 	%r37, %r33;
	cvta.to.global.u64 	%rd1, %rd4;
	cvta.to.global.u64 	%rd2, %rd5;
	mov.f32 	%f142, 0f00000000;
$L__BB1_2:
	setp.ge.u32 	%p2, %r5, %r24;
	mul.wide.s32 	%rd7, %r41, 4;
	add.s64 	%rd3, %rd1, %rd7;
	setp.ge.s32 	%p3, %r40, %r24;
	mov.f32 	%f140, 0f00000000;
	or.pred  	%p4, %p2, %p3;
	@%p4 bra 	$L__BB1_4;
	ld.global.f32 	%f140, [%rd3];
$L__BB1_4:
	setp.ge.u32 	%p5, %r4, %r24;
	st.shared.f32 	[%r7], %f140;
	setp.ge.s32 	%p6, %r38, %r24;
	mov.f32 	%f141, 0f00000000;
	or.pred  	%p7, %p5, %p6;
	@%p7 bra 	$L__BB1_6;
	mul.wide.s32 	%rd8, %r39, 4;
	add.s64 	%rd9, %rd2, %rd8;
	ld.global.f32 	%f141, [%rd9];
$L__BB1_6:
	st.shared.f32 	[%r8], %f141;
	bar.sync 	0;
	ld.shared.f32 	%f12, [%r6];
	ld.shared.f32 	%f13, [%r9];
	add.f32 	%f14, %f12, %f13;
	add.f32 	%f15, %f142, %f14;
	ld.shared.f32 	%f16, [%r6+4];
	ld.shared.f32 	%f17, [%r9+128];
	add.f32 	%f18, %f16, %f17;
	add.f32 	%f19, %f15, %f18;
	ld.shared.f32 	%f20, [%r6+8];
	ld.shared.f32 	%f21, [%r9+256];
	add.f32 	%f22, %f20, %f21;
	add.f32 	%f23, %f19, %f22;
	ld.shared.f32 	%f24, [%r6+12];
	ld.shared.f32 	%f25, [%r9+384];
	add.f32 	%f26, %f24, %f25;
	add.f32 	%f27, %f23, %f26;
	ld.shared.f32 	%f28, [%r6+16];
	ld.shared.f32 	%f29, [%r9+512];
	add.f32 	%f30, %f28, %f29;
	add.f32 	%f31, %f27, %f30;
	ld.shared.f32 	%f32, [%r6+20];
	ld.shared.f32 	%f33, [%r9+640];
	add.f32 	%f34, %f32, %f33;
	add.f32 	%f35, %f31, %f34;
	ld.shared.f32 	%f36, [%r6+24];
	ld.shared.f32 	%f37, [%r9+768];
	add.f32 	%f38, %f36, %f37;
	add.f32 	%f39, %f35, %f38;
	ld.shared.f32 	%f40, [%r6+28];
	ld.shared.f32 	%f41, [%r9+896];
	add.f32 	%f42, %f40, %f41;
	add.f32 	%f43, %f39, %f42;
	ld.shared.f32 	%f44, [%r6+32];
	ld.shared.f32 	%f45, [%r9+1024];
	add.f32 	%f46, %f44, %f45;
	add.f32 	%f47, %f43, %f46;
	ld.shared.f32 	%f48, [%r6+36];
	ld.shared.f32 	%f49, [%r9+1152];
	add.f32 	%f50, %f48, %f49;
	add.f32 	%f51, %f47, %f50;
	ld.shared.f32 	%f52, [%r6+40];
	ld.shared.f32 	%f53, [%r9+1280];
	add.f32 	%f54, %f52, %f53;
	add.f32 	%f55, %f51, %f54;
	ld.shared.f32 	%f56, [%r6+44];
	ld.shared.f32 	%f57, [%r9+1408];
	add.f32 	%f58, %f56, %f57;
	add.f32 	%f59, %f55, %f58;
	ld.shared.f32 	%f60, [%r6+48];
	ld.shared.f32 	%f61, [%r9+1536];
	add.f32 	%f62, %f60, %f61;
	add.f32 	%f63, %f59, %f62;
	ld.shared.f32 	%f64, [%r6+52];
	ld.shared.f32 	%f65, [%r9+1664];
	add.f32 	%f66, %f64, %f65;
	add.f32 	%f67, %f63, %f66;
	ld.shared.f32 	%f68, [%r6+56];
	ld.shared.f32 	%f69, [%r9+1792];
	add.f32 	%f70, %f68, %f69;
	add.f32 	%f71, %f67, %f70;
	ld.shared.f32 	%f72, [%r6+60];
	ld.shared.f32 	%f73, [%r9+1920];
	add.f32 	%f74, %f72, %f73;
	add.f32 	%f75, %f71, %f74;
	ld.shared.f32 	%f76, [%r6+64];
	ld.shared.f32 	%f77, [%r9+2048];
	add.f32 	%f78, %f76, %f77;
	add.f32 	%f79, %f75, %f78;
	ld.shared.f32 	%f80, [%r6+68];
	ld.shared.f32 	%f81, [%r9+2176];
	add.f32 	%f82, %f80, %f81;
	add.f32 	%f83, %f79, %f82;
	ld.shared.f32 	%f84, [%r6+72];
	ld.shared.f32 	%f85, [%r9+2304];
	add.f32 	%f86, %f84, %f85;
	add.f32 	%f87, %f83, %f86;
	ld.shared.f32 	%f88, [%r6+76];
	ld.shared.f32 	%f89, [%r9+2432];
	add.f32 	%f90, %f88, %f89;
	add.f32 	%f91, %f87, %f90;
	ld.shared.f32 	%f92, [%r6+80];
	ld.shared.f32 	%f93, [%r9+2560];
	add.f32 	%f94, %f92, %f93;
	add.f32 	%f95, %f91, %f94;
	ld.shared.f32 	%f96, [%r6+84];
	ld.shared.f32 	%f97, [%r9+2688];
	add.f32 	%f98, %f96, %f97;
	add.f32 	%f99, %f95, %f98;
	ld.shared.f32 	%f100, [%r6+88];
	ld.shared.f32 	%f101, [%r9+2816];
	add.f32 	%f102, %f100, %f101;
	add.f32 	%f103, %f99, %f102;
	ld.shared.f32 	%f104, [%r6+92];
	ld.shared.f32 	%f105, [%r9+2944];
	add.f32 	%f106, %f104, %f105;
	add.f32 	%f107, %f103, %f106;
	ld.shared.f32 	%f108, [%r6+96];
	ld.shared.f32 	%f109, [%r9+3072];
	add.f32 	%f110, %f108, %f109;
	add.f32 	%f111, %f107, %f110;
	ld.shared.f32 	%f112, [%r6+100];
	ld.shared.f32 	%f113, [%r9+3200];
	add.f32 	%f114, %f112, %f113;
	add.f32 	%f115, %f111, %f114;
	ld.shared.f32 	%f116, [%r6+104];
	ld.shared.f32 	%f117, [%r9+3328];
	add.f32 	%f118, %f116, %f117;
	add.f32 	%f119, %f115, %f118;
	ld.shared.f32 	%f120, [%r6+108];
	ld.shared.f32 	%f121, [%r9+3456];
	add.f32 	%f122, %f120, %f121;
	add.f32 	%f123, %f119, %f122;
	ld.shared.f32 	%f124, [%r6+112];
	ld.shared.f32 	%f125, [%r9+3584];
	add.f32 	%f126, %f124, %f125;
	add.f32 	%f127, %f123, %f126;
	ld.shared.f32 	%f128, [%r6+116];
	ld.shared.f32 	%f129, [%r9+3712];
	add.f32 	%f130, %f128, %f129;
	add.f32 	%f131, %f127, %f130;
	ld.shared.f32 	%f132, [%r6+120];
	ld.shared.f32 	%f133, [%r9+3840];
	add.f32 	%f134, %f132, %f133;
	add.f32 	%f135, %f131, %f134;
	ld.shared.f32 	%f136, [%r6+124];
	ld.shared.f32 	%f137, [%r9+3968];
	add.f32 	%f138, %f136, %f137;
	add.f32 	%f142, %f135, %f138;
	bar.sync 	0;
	add.s32 	%r41, %r41, 32;
	add.s32 	%r40, %r40, 32;
	add.s32 	%r39, %r39, %r12;
	add.s32 	%r38, %r38, 32;
	add.s32 	%r37, %r37, 1;
	setp.ne.s32 	%p8, %r37, 1;
	@%p8 bra 	$L__BB1_2;
$L__BB1_7:
	max.s32 	%r35, %r5, %r4;
	setp.ge.s32 	%p9, %r35, %r24;
	@%p9 bra 	$L__BB1_9;
	mad.lo.s32 	%r36, %r24, %r5, %r4;
	cvta.to.global.u64 	%rd10, %rd6;
	mul.wide.u32 	%rd11, %r36, 4;
	add.s64 	%rd12, %rd10, %rd11;
	st.global.f32 	[%rd12], %f142;
$L__BB1_9:
	ret;

}


// ===== COMPILED SASS (sm_100) =====

	.target	sm_100

	.elftype	@"ET_EXEC"


//--------------------- .note.nv.tkinfo           --------------------------
	.section	.note.nv.tkinfo,"",@"SHT_NOTE"
	.sectionflags	@"SHF_NOTE_NV_TKINFO"
	.tkinfo
        /*0018*/ 	.word	0x00000002
        /*0030*/ 	.string	""
        /*0030*/ 	.string	"ptxas"
        /*0030*/ 	.string	"Cuda compilation tools, release 13.0, V13.0.88"
        /*0030*/ 	.string	"Build cuda_13.0.r13.0/compiler.36424714_0"
        /*0030*/ 	.string	"-arch sm_100 -m 64 "



//--------------------- .note.nv.cuinfo           --------------------------
	.section	.note.nv.cuinfo,"",@"SHT_NOTE"
	.sectionflags	@"SHF_NOTE_NV_CUINFO"
        /*0018*/ 	.short	0x0002
        /*001a*/ 	.short	0x0064
        /*001c*/ 	.short	0x0082
	.zero		2


//--------------------- .nv.info                  --------------------------
	.section	.nv.info,"",@"SHT_CUDA_INFO"
	.align	4


	//----- nvinfo : EIATTR_REGCOUNT
	.align		4
        /*0000*/ 	.byte	0x04, 0x2f
        /*0002*/ 	.short	(.L_1 - .L_0)
	.align		4
.L_0:
        /*0004*/ 	.word	index@(_Z29mul_mat_kernel_NAIVNA_VERZIJAPfS_S_i)
        /*0008*/ 	.word	0x0000001e


	//----- nvinfo : EIATTR_FRAME_SIZE
	.align		4
.L_1:
        /*000c*/ 	.byte	0x04, 0x11
        /*000e*/ 	.short	(.L_3 - .L_2)
	.align		4
.L_2:
        /*0010*/ 	.word	index@(_Z29mul_mat_kernel_NAIVNA_VERZIJAPfS_S_i)
        /*0014*/ 	.word	0x00000000


	//----- nvinfo : EIATTR_REGCOUNT
	.align		4
.L_3:
        /*0018*/ 	.byte	0x04, 0x2f
        /*001a*/ 	.short	(.L_5 - .L_4)
	.align		4
.L_4:
        /*001c*/ 	.word	index@(_Z14mul_mat_kernelPfS_S_i)
        /*0020*/ 	.word	0x00000020


	//----- nvinfo : EIATTR_FRAME_SIZE
	.align		4
.L_5:
        /*0024*/ 	.byte	0x04, 0x11
        /*0026*/ 	.short	(.L_7 - .L_6)
	.align		4
.L_6:
        /*0028*/ 	.word	index@(_Z14mul_mat_kernelPfS_S_i)
        /*002c*/ 	.word	0x00000000


	//----- nvinfo : EIATTR_MIN_STACK_SIZE
	.align		4
.L_7:
        /*0030*/ 	.byte	0x04, 0x12
        /*0032*/ 	.short	(.L_9 - .L_8)
	.align		4
.L_8:
        /*0034*/ 	.word	index@(_Z14mul_mat_kernelPfS_S_i)
        /*0038*/ 	.word	0x00000000


	//----- nvinfo : EIATTR_MIN_STACK_SIZE
	.align		4
.L_9:
        /*003c*/ 	.byte	0x04, 0x12
        /*003e*/ 	.short	(.L_11 - .L_10)
	.align		4
.L_10:
        /*0040*/ 	.word	index@(_Z29mul_mat_kernel_NAIVNA_VERZIJAPfS_S_i)
        /*0044*/ 	.word	0x00000000
.L_11:


//--------------------- .nv.compat                --------------------------
	.section	.nv.compat,"",@"SHT_CUDA_COMPAT_INFO"
	.align	4
        /*0000*/ 	.byte	0x02, 0x09, 0x00, 0x00, 0x02, 0x02, 0x01, 0x00, 0x02, 0x05, 0x05, 0x00, 0x03, 0x07, 0x01, 0x01
        /*0010*/ 	.byte	0x02, 0x03, 0x00, 0x00, 0x02, 0x06, 0x01, 0x00, 0x04, 0x0b, 0x08, 0x00, 0x09, 0x00, 0x00, 0x00
        /*0020*/ 	.byte	0x00, 0x00, 0x00, 0x00


//--------------------- .nv.info._Z14mul_mat_kernelPfS_S_i --------------------------
	.section	.nv.info._Z14mul_mat_kernelPfS_S_i,"",@"SHT_CUDA_INFO"
	.sectionflags	@""
	.align	4


	//----- nvinfo : EIATTR_CUDA_API_VERSION
	.align		4
        /*0000*/ 	.byte	0x04, 0x37
        /*0002*/ 	.short	(.L_13 - .L_12)
.L_12:
        /*0004*/ 	.word	0x00000082


	//----- nvinfo : EIATTR_KPARAM_INFO
	.align		4
.L_13:
        /*0008*/ 	.byte	0x04, 0x17
        /*000a*/ 	.short	(.L_15 - .L_14)
.L_14:
        /*000c*/ 	.word	0x00000000
        /*0010*/ 	.short	0x0003
        /*0012*/ 	.short	0x0018
        /*0014*/ 	.byte	0x00, 0xf0, 0x11, 0x00


	//----- nvinfo : EIATTR_KPARAM_INFO
	.align		4
.L_15:
        /*0018*/ 	.byte	0x04, 0x17
        /*001a*/ 	.short	(.L_17 - .L_16)
.L_16:
        /*001c*/ 	.word	0x00000000
        /*0020*/ 	.short	0x0002
        /*0022*/ 	.short	0x0010
        /*0024*/ 	.byte	0x00, 0xf5, 0x21, 0x00


	//----- nvinfo : EIATTR_KPARAM_INFO
	.align		4
.L_17:
        /*0028*/ 	.byte	0x04, 0x17
        /*002a*/ 	.short	(.L_19 - .L_18)
.L_18:
        /*002c*/ 	.word	0x00000000
        /*0030*/ 	.short	0x0001
        /*0032*/ 	.short	0x0008
        /*0034*/ 	.byte	0x00, 0xf5, 0x21, 0x00


	//----- nvinfo : EIATTR_KPARAM_INFO
	.align		4
.L_19:
        /*0038*/ 	.byte	0x04, 0x17
        /*003a*/ 	.short	(.L_21 - .L_20)
.L_20:
        /*003c*/ 	.word	0x00000000
        /*0040*/ 	.short	0x0000
        /*0042*/ 	.short	0x0000
        /*0044*/ 	.byte	0x00, 0xf5, 0x21, 0x00


	//----- nvinfo : EIATTR_SPARSE_MMA_MASK
	.align		4
.L_21:
        /*0048*/ 	.byte	0x03, 0x50
        /*004a*/ 	.short	0x0000


	//----- nvinfo : EIATTR_MAXREG_COUNT
	.align		4
        /*004c*/ 	.byte	0x03, 0x1b
        /*004e*/ 	.short	0x00ff


	//----- nvinfo : EIATTR_NUM_BARRIERS
	.align		4
        /*0050*/ 	.byte	0x02, 0x4c
        /*0052*/ 	.byte	0x01
	.zero		1


	//----- nvinfo : EIATTR_MERCURY_ISA_VERSION
	.align		4
        /*0054*/ 	.byte	0x03, 0x5f
        /*0056*/ 	.short	0x0101


	//----- nvinfo : EIATTR_VRC_CTA_INIT_COUNT
	.align		4
        /*0058*/ 	.byte	0x02, 0x4a
	.zero		1
	.zero		1


	//----- nvinfo : EIATTR_EXIT_INSTR_OFFSETS
	.align		4
        /*005c*/ 	.byte	0x04, 0x1c
        /*005e*/ 	.short	(.L_23 - .L_22)


	//   ....[0]....
.L_22:
        /*0060*/ 	.word	0x00000a00


	//   ....[1]....
        /*0064*/ 	.word	0x00000a50


	//----- nvinfo : EIATTR_CBANK_PARAM_SIZE
	.align		4
.L_23:
        /*0068*/ 	.byte	0x03, 0x19
        /*006a*/ 	.short	0x001c


	//----- nvinfo : EIATTR_PARAM_CBANK
	.align		4
        /*006c*/ 	.byte	0x04, 0x0a
        /*006e*/ 	.short	(.L_25 - .L_24)
	.align		4
.L_24:
        /*0070*/ 	.word	index@(.nv.constant0._Z14mul_mat_kernelPfS_S_i)
        /*0074*/ 	.short	0x0380
        /*0076*/ 	.short	0x001c


	//----- nvinfo : EIATTR_SW_WAR
	.align		4
.L_25:
        /*0078*/ 	.byte	0x04, 0x36
        /*007a*/ 	.short	(.L_27 - .L_26)
.L_26:
        /*007c*/ 	.word	0x00000008
.L_27:


//--------------------- .nv.info._Z29mul_mat_kernel_NAIVNA_VERZIJAPfS_S_i --------------------------
	.section	.nv.info._Z29mul_mat_kernel_NAIVNA_VERZIJAPfS_S_i,"",@"SHT_CUDA_INFO"
	.sectionflags	@""
	.align	4


	//----- nvinfo : EIATTR_CUDA_API_VERSION
	.align		4
        /*0000*/ 	.byte	0x04, 0x37
        /*0002*/ 	.short	(.L_29 - .L_28)
.L_28:
        /*0004*/ 	.word	0x00000082


	//----- nvinfo : EIATTR_KPARAM_INFO
	.align		4
.L_29:
        /*0008*/ 	.byte	0x04, 0x17
        /*000a*/ 	.short	(.L_31 - .L_30)
.L_30:
        /*000c*/ 	.word	0x00000000
        /*0010*/ 	.short	0x0003
        /*0012*/ 	.short	0x0018
        /*0014*/ 	.byte	0x00, 0xf0, 0x11, 0x00


	//----- nvinfo : EIATTR_KPARAM_INFO
	.align		4
.L_31:
        /*0018*/ 	.byte	0x04, 0x17
        /*001a*/ 	.short	(.L_33 - .L_32)
.L_32:
        /*001c*/ 	.word	0x00000000
        /*0020*/ 	.short	0x0002
        /*0022*/ 	.short	0x0010
        /*0024*/ 	.byte	0x00, 0xf5, 0x21, 0x00


	//----- nvinfo : EIATTR_KPARAM_INFO
	.align		4
.L_33:
        /*0028*/ 	.byte	0x04, 0x17
        /*002a*/ 	.short	(.L_35 - .L_34)
.L_34:
        /*002c*/ 	.word	0x00000000
        /*0030*/ 	.short	0x0001
        /*0032*/ 	.short	0x0008
        /*0034*/ 	.byte	0x00, 0xf5, 0x21, 0x00


	//----- nvinfo : EIATTR_KPARAM_INFO
	.align		4
.L_35:
        /*0038*/ 	.byte	0x04, 0x17
        /*003a*/ 	.short	(.L_37 - .L_36)
.L_36:
        /*003c*/ 	.word	0x00000000
        /*0040*/ 	.short	0x0000
        /*0042*/ 	.short	0x0000
        /*0044*/ 	.byte	0x00, 0xf5, 0x21, 0x00


	//----- nvinfo : EIATTR_SPARSE_MMA_MASK
	.align		4
.L_37:
        /*0048*/ 	.byte	0x03, 0x50
        /*004a*/ 	.short	0x0000


	//----- nvinfo : EIATTR_MAXREG_COUNT
	.align		4
        /*004c*/ 	.byte	0x03, 0x1b
        /*004e*/ 	.short	0x00ff


	//----- nvinfo : EIATTR_MERCURY_ISA_VERSION
	.align		4
        /*0050*/ 	.byte	0x03, 0x5f
        /*0052*/ 	.short	0x0101


	//----- nvinfo : EIATTR_VRC_CTA_INIT_COUNT
	.align		4
        /*0054*/ 	.byte	0x02, 0x4a
	.zero		1
	.zero		1


	//----- nvinfo : EIATTR_EXIT_INSTR_OFFSETS
	.align		4
        /*0058*/ 	.byte	0x04, 0x1c
        /*005a*/ 	.short	(.L_39 - .L_38)


	//   ....[0]....
.L_38:
        /*005c*/ 	.word	0x000000c0


	//   ....[1]....
        /*0060*/ 	.word	0x00000a90


	//----- nvinfo : EIATTR_CBANK_PARAM_SIZE
	.align		4
.L_39:
        /*0064*/ 	.byte	0x03, 0x19
        /*0066*/ 	.short	0x001c


	//----- nvinfo : EIATTR_PARAM_CBANK
	.align		4
        /*0068*/ 	.byte	0x04, 0x0a
        /*006a*/ 	.short	(.L_41 - .L_40)
	.align		4
.L_40:
        /*006c*/ 	.word	index@(.nv.constant0._Z29mul_mat_kernel_NAIVNA_VERZIJAPfS_S_i)
        /*0070*/ 	.short	0x0380
        /*0072*/ 	.short	0x001c


	//----- nvinfo : EIATTR_SW_WAR
	.align		4
.L_41:
        /*0074*/ 	.byte	0x04, 0x36
        /*0076*/ 	.short	(.L_43 - .L_42)
.L_42:
        /*0078*/ 	.word	0x00000008
.L_43:


//--------------------- .nv.callgraph             --------------------------
	.section	.nv.callgraph,"",@"SHT_CUDA_CALLGRAPH"
	.align	4
	.sectionentsize	8
	.align		4
        /*0000*/ 	.word	0x00000000
	.align		4
        /*0004*/ 	.word	0xffffffff
	.align		4
        /*0008*/ 	.word	0x00000000
	.align		4
        /*000c*/ 	.word	0xfffffffe
	.align		4
        /*0010*/ 	.word	0x00000000
	.align		4
        /*0014*/ 	.word	0xfffffffd
	.align		4
        /*0018*/ 	.word	0x00000000
	.align		4
        /*001c*/ 	.word	0xfffffffc


//--------------------- .text._Z14mul_mat_kernelPfS_S_i --------------------------
	.section	.text._Z14mul_mat_kernelPfS_S_i,"ax",@progbits
	.align	128
        .global         _Z14mul_mat_kernelPfS_S_i
        .type           _Z14mul_mat_kernelPfS_S_i,@function
        .size           _Z14mul_mat_kernelPfS_S_i,(.L_x_8 - _Z14mul_mat_kernelPfS_S_i)
        .other          _Z14mul_mat_kernelPfS_S_i,@"STO_CUDA_ENTRY STV_DEFAULT"
_Z14mul_mat_kernelPfS_S_i:
.text._Z14mul_mat_kernelPfS_S_i:
[----:B------:R-:W-:Y:S01]  /*0000*/  LDC R1, c[0x0][0x37c] ;  /* 0x0000df00ff017b82 */ /* 0x000fe20000000800 */
[----:B------:R-:W0:Y:S01]  /*0010*/  LDCU UR4, c[0x0][0x398] ;  /* 0x00007300ff0477ac */ /* 0x000e220008000800 */
[----:B------:R-:W1:Y:S01]  /*0020*/  S2R R19, SR_TID.Y ;  /* 0x0000000000137919 */ /* 0x000e620000002200 */
[----:B------:R-:W-:Y:S01]  /*0030*/  HFMA2 R20, -RZ, RZ, 0, 0 ;  /* 0x00000000ff147431 */ /* 0x000fe200000001ff */
[----:B------:R-:W2:Y:S01]  /*0040*/  LDCU.64 UR8, c[0x0][0x358] ;  /* 0x00006b00ff0877ac */ /* 0x000ea20008000a00 */
[----:B------:R-:W1:Y:S01]  /*0050*/  S2R R0, SR_CTAID.Y ;  /* 0x0000000000007919 */ /* 0x000e620000002600 */
[----:B------:R-:W3:Y:S01]  /*0060*/  S2R R21, SR_TID.X ;  /* 0x0000000000157919 */ /* 0x000ee20000002100 */
[----:B------:R-:W3:Y:S01]  /*0070*/  S2R R4, SR_CTAID.X ;  /* 0x0000000000047919 */ /* 0x000ee20000002500 */
[----:B0-----:R-:W-:-:S04]  /*0080*/  MOV R6, UR4 ;  /* 0x0000000400067c02 */ /* 0x001fc80008000f00 */
[----:B------:R-:W-:Y:S02]  /*0090*/  ISETP.GE.AND P0, PT, R6, 0x1, PT ;  /* 0x000000010600780c */ /* 0x000fe40003f06270 */
[----:B-1----:R-:W-:Y:S02]  /*00a0*/  LEA R23, R0, R19, 0x5 ;  /* 0x0000001300177211 */ /* 0x002fe400078e28ff */
[----:B---3--:R-:W-:-:S09]  /*00b0*/  LEA R18, R4, R21, 0x5 ;  /* 0x0000001504127211 */ /* 0x008fd200078e28ff */
[----:B--2---:R-:W-:Y:S05]  /*00c0*/  @!P0 BRA `(.L_x_0) ;  /* 0x0000000800448947 */ /* 0x004fea0003800000 */
[----:B------:R-:W0:Y:S01]  /*00d0*/  S2UR UR6, SR_CgaCtaId ;  /* 0x00000000000679c3 */ /* 0x000e220000008800 */
[----:B------:R-:W-:Y:S01]  /*00e0*/  UMOV UR4, 0x400 ;  /* 0x0000040000047882 */ /* 0x000fe20000000000 */
[----:B------:R-:W-:Y:S01]  /*00f0*/  IADD3 R2, PT, PT, R6, -0x1, RZ ;  /* 0xffffffff06027810 */ /* 0x000fe20007ffe0ff */
[----:B------:R-:W-:Y:S01]  /*0100*/  UIADD3 UR5, UPT, UPT, UR4, 0x1000, URZ ;  /* 0x0000100004057890 */ /* 0x000fe2000fffe0ff */
[-CC-:B------:R-:W-:Y:S01]  /*0110*/  IMAD R17, R19, R6.reuse, R21.reuse ;  /* 0x0000000613117224 */ /* 0x180fe200078e0215 */
[----:B------:R-:W-:Y:S01]  /*0120*/  MOV R20, RZ ;  /* 0x000000ff00147202 */ /* 0x000fe20000000f00 */
[----:B------:R-:W-:Y:S01]  /*0130*/  IMAD R16, R23, R6, R21 ;  /* 0x0000000617107224 */ /* 0x000fe200078e0215 */
[----:B------:R-:W-:Y:S01]  /*0140*/  SHF.R.U32.HI R2, RZ, 0x5, R2 ;  /* 0x00000005ff027819 */ /* 0x000fe20000011602 */
[----:B------:R-:W1:Y:S01]  /*0150*/  LDC R0, c[0x0][0x398] ;  /* 0x0000e600ff007b82 */ /* 0x000e620000000800 */
[----:B------:R-:W-:Y:S02]  /*0160*/  LEA R17, R4, R17, 0x5 ;  /* 0x0000001104117211 */ /* 0x000fe400078e28ff */
[----:B------:R-:W-:-:S05]  /*0170*/  IADD3 R7, PT, PT, -R2, RZ, RZ ;  /* 0x000000ff02077210 */ /* 0x000fca0007ffe1ff */
[----:B------:R-:W2:Y:S01]  /*0180*/  LDC.64 R24, c[0x0][0x380] ;  /* 0x0000e000ff187b82 */ /* 0x000ea20000000a00 */
[----:B0-----:R-:W-:Y:S02]  /*0190*/  ULEA UR4, UR6, UR4, 0x18 ;  /* 0x0000000406047291 */ /* 0x001fe4000f8ec0ff */
[----:B------:R-:W-:-:S04]  /*01a0*/  ULEA UR5, UR6, UR5, 0x18 ;  /* 0x0000000506057291 */ /* 0x000fc8000f8ec0ff */
[----:B------:R-:W-:Y:S02]  /*01b0*/  LEA R5, R19, UR4, 0x7 ;  /* 0x0000000413057c11 */ /* 0x000fe4000f8e38ff */
[C---:B------:R-:W-:Y:S02]  /*01c0*/  LEA R3, R21.reuse, UR5, 0x2 ;  /* 0x0000000515037c11 */ /* 0x040fe4000f8e10ff */
[----:B------:R-:W-:Y:S02]  /*01d0*/  LEA R4, R21, R5, 0x2 ;  /* 0x0000000515047211 */ /* 0x000fe400078e10ff */
[----:B------:R-:W-:-:S07]  /*01e0*/  LEA R2, R19, R3, 0x7 ;  /* 0x0000000313027211 */ /* 0x000fce00078e38ff */
.L_x_1:
[----:B-1----:R-:W-:Y:S01]  /*01f0*/  MOV R6, R0 ;  /* 0x0000000000067202 */ /* 0x002fe20000000f00 */
[----:B------:R-:W-:Y:S01]  /*0200*/  HFMA2 R29, -RZ, RZ, 0, 0 ;  /* 0x00000000ff1d7431 */ /* 0x000fe200000001ff */
[----:B------:R-:W-:Y:S01]  /*0210*/  MOV R22, RZ ;  /* 0x000000ff00167202 */ /* 0x000fe20000000f00 */
[----:B--2---:R-:W-:Y:S01]  /*0220*/  IMAD.WIDE R8, R16, 0x4, R24 ;  /* 0x0000000410087825 */ /* 0x004fe200078e0218 */
[-C--:B------:R-:W-:Y:S02]  /*0230*/  ISETP.GE.AND P0, PT, R19, R6.reuse, PT ;  /* 0x000000061300720c */ /* 0x080fe40003f06270 */
[-C--:B------:R-:W-:Y:S02]  /*0240*/  ISETP.GE.AND P1, PT, R21, R6.reuse, PT ;  /* 0x000000061500720c */ /* 0x080fe40003f26270 */
[-C--:B------:R-:W-:Y:S02]  /*0250*/  ISETP.GE.U32.OR P0, PT, R18, R6.reuse, P0 ;  /* 0x000000061200720c */ /* 0x080fe40000706470 */
[----:B------:R-:W-:-:S11]  /*0260*/  ISETP.GE.U32.OR P1, PT, R23, R6, P1 ;  /* 0x000000061700720c */ /* 0x000fd60000f26470 */
[----:B------:R-:W0:Y:S02]  /*0270*/  @!P0 LDC.64 R10, c[0x0][0x388] ;  /* 0x0000e200ff0a8b82 */ /* 0x000e240000000a00 */
[----:B------:R-:W2:Y:S01]  /*0280*/  @!P1 LDG.E R29, desc[UR8][R8.64] ;  /* 0x00000008081d9981 */ /* 0x000ea2000c1e1900 */
[----:B0-----:R-:W-:-:S05]  /*0290*/  @!P0 IMAD.WIDE R10, R17, 0x4, R10 ;  /* 0x00000004110a8825 */ /* 0x001fca00078e020a */
[----:B------:R-:W3:Y:S04]  /*02a0*/  @!P0 LDG.E R22, desc[UR8][R10.64] ;  /* 0x000000080a168981 */ /* 0x000ee8000c1e1900 */
[----:B--2---:R-:W-:Y:S04]  /*02b0*/  STS [R4], R29 ;  /* 0x0000001d04007388 */ /* 0x004fe80000000800 */
[----:B---3--:R-:W-:Y:S01]  /*02c0*/  STS [R2], R22 ;  /* 0x0000001602007388 */ /* 0x008fe20000000800 */
[----:B------:R-:W-:Y:S06]  /*02d0*/  BAR.SYNC.DEFER_BLOCKING 0x0 ;  /* 0x0000000000007b1d */ /* 0x000fec0000010000 */
[----:B------:R-:W-:Y:S04]  /*02e0*/  LDS R26, [R3] ;  /* 0x00000000031a7984 */ /* 0x000fe80000000800 */
[----:B------:R-:W0:Y:S04]  /*02f0*/  LDS.128 R12, [R5] ;  /* 0x00000000050c7984 */ /* 0x000e280000000c00 */
[----:B------:R-:W1:Y:S04]  /*0300*/  LDS R28, [R3+0x80] ;  /* 0x00008000031c7984 */ /* 0x000e680000000800 */
[----:B------:R-:W2:Y:S04]  /*0310*/  LDS R27, [R3+0x100] ;  /* 0x00010000031b7984 */ /* 0x000ea80000000800 */
[----:B------:R-:W-:Y:S01]  /*0320*/  LDS.128 R8, [R5+0x10] ;  /* 0x0000100005087984 */ /* 0x000fe20000000c00 */
[----:B0-----:R-:W-:-:S04]  /*0330*/  FADD R12, R12, R26 ;  /* 0x0000001a0c0c7221 */ /* 0x001fc80000000000 */
[----:B------:R-:W-:Y:S02]  /*0340*/  FADD R20, R12, R20 ;  /* 0x000000140c147221 */ /* 0x000fe40000000000 */
[----:B------:R-:W0:Y:S01]  /*0350*/  LDS R12, [R3+0x180] ;  /* 0x00018000030c7984 */ /* 0x000e220000000800 */
[----:B-1----:R-:W-:-:S03]  /*0360*/  FADD R28, R28, R13 ;  /* 0x0000000d1c1c7221 */ /* 0x002fc60000000000 */
[----:B------:R-:W1:Y:S01]  /*0370*/  LDS R13, [R3+0x200] ;  /* 0x00020000030d7984 */ /* 0x000e620000000800 */
[----:B------:R-:W-:-:S03]  /*0380*/  FADD R28, R20, R28 ;  /* 0x0000001c141c7221 */ /* 0x000fc60000000000 */
[----:B------:R-:W3:Y:S01]  /*0390*/  LDS R20, [R3+0x280] ;  /* 0x0002800003147984 */ /* 0x000ee20000000800 */
[----:B--2---:R-:W-:-:S04]  /*03a0*/  FADD R27, R27, R14 ;  /* 0x0000000e1b1b7221 */ /* 0x004fc80000000000 */
[----:B------:R-:W-:Y:S01]  /*03b0*/  FADD R27, R28, R27 ;  /* 0x0000001b1c1b7221 */ /* 0x000fe20000000000 */
[----:B0-----:R-:W-:-:S04]  /*03c0*/  FADD R12, R12, R15 ;  /* 0x0000000f0c0c7221 */ /* 0x001fc80000000000 */
[----:B------:R-:W-:Y:S02]  /*03d0*/  FADD R12, R27, R12 ;  /* 0x0000000c1b0c7221 */ /* 0x000fe40000000000 */
[----:B------:R-:W0:Y:S01]  /*03e0*/  LDS R27, [R3+0x300] ;  /* 0x00030000031b7984 */ /* 0x000e220000000800 */
[----:B-1----:R-:W-:-:S03]  /*03f0*/  FADD R13, R8, R13 ;  /* 0x0000000d080d7221 */ /* 0x002fc60000000000 */
[----:B------:R-:W1:Y:S01]  /*0400*/  LDS R8, [R3+0x380] ;  /* 0x0003800003087984 */ /* 0x000e620000000800 */
[----:B------:R-:W-:Y:S01]  /*0410*/  FADD R22, R12, R13 ;  /* 0x0000000d0c167221 */ /* 0x000fe20000000000 */
[----:B---3--:R-:W-:Y:S02]  /*0420*/  FADD R29, R20, R9 ;  /* 0x00000009141d7221 */ /* 0x008fe40000000000 */
[----:B------:R-:W-:Y:S04]  /*0430*/  LDS R9, [R3+0x400] ;  /* 0x0004000003097984 */ /* 0x000fe80000000800 */
[----:B------:R-:W2:Y:S04]  /*0440*/  LDS.128 R12, [R5+0x20] ;  /* 0x00002000050c7984 */ /* 0x000ea80000000c00 */
[----:B------:R-:W3:Y:S01]  /*0450*/  LDS R20, [R3+0x480] ;  /* 0x0004800003147984 */ /* 0x000ee20000000800 */
[----:B------:R-:W-:Y:S01]  /*0460*/  FADD R22, R22, R29 ;  /* 0x0000001d16167221 */ /* 0x000fe20000000000 */
[----:B0-----:R-:W-:-:S04]  /*0470*/  FADD R27, R27, R10 ;  /* 0x0000000a1b1b7221 */ /* 0x001fc80000000000 */
[----:B------:R-:W-:Y:S01]  /*0480*/  FADD R22, R22, R27 ;  /* 0x0000001b16167221 */ /* 0x000fe20000000000 */
[----:B-1----:R-:W-:Y:S01]  /*0490*/  FADD R11, R8, R11 ;  /* 0x0000000b080b7221 */ /* 0x002fe20000000000 */
[----:B------:R-:W0:Y:S03]  /*04a0*/  LDS R27, [R3+0x500] ;  /* 0x00050000031b7984 */ /* 0x000e260000000800 */
[----:B------:R-:W-:Y:S01]  /*04b0*/  FADD R11, R22, R11 ;  /* 0x0000000b160b7221 */ /* 0x000fe20000000000 */
[----:B--2---:R-:W-:-:S04]  /*04c0*/  FADD R12, R12, R9 ;  /* 0x000000090c0c7221 */ /* 0x004fc80000000000 */
[----:B------:R-:W-:Y:S01]  /*04d0*/  FADD R11, R11, R12 ;  /* 0x0000000c0b0b7221 */ /* 0x000fe20000000000 */
[----:B---3--:R-:W-:Y:S01]  /*04e0*/  FADD R20, R20, R13 ;  /* 0x0000000d14147221 */ /* 0x008fe20000000000 */
[----:B------:R-:W1:Y:S03]  /*04f0*/  LDS R12, [R3+0x580] ;  /* 0x00058000030c7984 */ /* 0x000e660000000800 */
[----:B------:R-:W-:Y:S01]  /*0500*/  FADD R22, R11, R20 ;  /* 0x000000140b167221 */ /* 0x000fe20000000000 */
[----:B------:R-:W-:Y:S04]  /*0510*/  LDS R13, [R3+0x600] ;  /* 0x00060000030d7984 */ /* 0x000fe80000000800 */
[----:B------:R-:W2:Y:S04]  /*0520*/  LDS.128 R8, [R5+0x30] ;  /* 0x0000300005087984 */ /* 0x000ea80000000c00 */
[----:B------:R-:W3:Y:S01]  /*0530*/  LDS R20, [R3+0x680] ;  /* 0x0006800003147984 */ /* 0x000ee20000000800 */
[----:B0-----:R-:W-:-:S04]  /*0540*/  FADD R27, R27, R14 ;  /* 0x0000000e1b1b7221 */ /* 0x001fc80000000000 */
[----:B------:R-:W-:Y:S02]  /*0550*/  FADD R22, R22, R27 ;  /* 0x0000001b16167221 */ /* 0x000fe40000000000 */
[----:B------:R-:W0:Y:S01]  /*0560*/  LDS R27, [R3+0x700] ;  /* 0x00070000031b7984 */ /* 0x000e220000000800 */
[----:B-1----:R-:W-:-:S04]  /*0570*/  FADD R15, R12, R15 ;  /* 0x0000000f0c0f7221 */ /* 0x002fc80000000000 */
        /* <DEDUP_REMOVED lines=22> */
[----:B0-----:R-:W-:-:S03]  /*06e0*/  FADD R29, R27, R14 ;  /* 0x0000000e1b1d7221 */ /* 0x001fc60000000000 */
[----:B------:R-:W0:Y:S01]  /*06f0*/  LDS R27, [R3+0xb00] ;  /* 0x000b0000031b7984 */ /* 0x000e220000000800 */
[----:B------:R-:W-:Y:S01]  /*0700*/  FADD R22, R22, R29 ;  /* 0x0000001d16167221 */ /* 0x000fe20000000000 */
        /* <DEDUP_REMOVED lines=21> */
[----:B------:R-:W2:Y:S01]  /*0860*/  LDS.128 R8, [R5+0x70] ;  /* 0x0000700005087984 */ /* 0x000ea20000000c00 */
[----:B0-----:R-:W-:-:S03]  /*0870*/  FADD R29, R27, R14 ;  /* 0x0000000e1b1d7221 */ /* 0x001fc60000000000 */
[----:B------:R-:W0:Y:S04]  /*0880*/  LDS R20, [R3+0xe80] ;  /* 0x000e800003147984 */ /* 0x000e280000000800 */
[----:B------:R-:W3:Y:S04]  /*0890*/  LDS R27, [R3+0xf00] ;  /* 0x000f0000031b7984 */ /* 0x000ee80000000800 */
[----:B------:R-:W4:Y:S01]  /*08a0*/  LDS R14, [R3+0xf80] ;  /* 0x000f8000030e7984 */ /* 0x000f220000000800 */
[----:B------:R-:W-:Y:S01]  /*08b0*/  FADD R22, R22, R29 ;  /* 0x0000001d16167221 */ /* 0x000fe20000000000 */
[----:B------:R-:W-:-:S04]  /*08c0*/  IADD3 R7, PT, PT, R7, 0x1, RZ ;  /* 0x0000000107077810 */ /* 0x000fc80007ffe0ff */
[----:B------:R-:W-:Y:S01]  /*08d0*/  ISETP.NE.AND P0, PT, R7, 0x1, PT ;  /* 0x000000010700780c */ /* 0x000fe20003f05270 */
[----:B-1----:R-:W-:-:S04]  /*08e0*/  FADD R15, R12, R15 ;  /* 0x0000000f0c0f7221 */ /* 0x002fc80000000000 */
[----:B------:R-:W-:Y:S01]  /*08f0*/  FADD R15, R22, R15 ;  /* 0x0000000f160f7221 */ /* 0x000fe20000000000 */
[----:B--2---:R-:W-:Y:S01]  /*0900*/  FADD R8, R8, R13 ;  /* 0x0000000d08087221 */ /* 0x004fe20000000000 */
[----:B0-----:R-:W-:-:S03]  /*0910*/  FADD R9, R20, R9 ;  /* 0x0000000914097221 */ /* 0x001fc60000000000 */
[----:B------:R-:W-:Y:S01]  /*0920*/  FADD R8, R15, R8 ;  /* 0x000000080f087221 */ /* 0x000fe20000000000 */
[----:B---3--:R-:W-:-:S03]  /*0930*/  FADD R27, R27, R10 ;  /* 0x0000000a1b1b7221 */ /* 0x008fc60000000000 */
[----:B------:R-:W-:Y:S01]  /*0940*/  FADD R8, R8, R9 ;  /* 0x0000000908087221 */ /* 0x000fe20000000000 */
[----:B----4-:R-:W-:-:S03]  /*0950*/  FADD R11, R14, R11 ;  /* 0x0000000b0e0b7221 */ /* 0x010fc60000000000 */
[----:B------:R-:W-:Y:S01]  /*0960*/  FADD R8, R8, R27 ;  /* 0x0000001b08087221 */ /* 0x000fe20000000000 */
[----:B------:R-:W-:Y:S02]  /*0970*/  IADD3 R16, PT, PT, R16, 0x20, RZ ;  /* 0x0000002010107810 */ /* 0x000fe40007ffe0ff */
[----:B------:R-:W-:Y:S01]  /*0980*/  IADD3 R21, PT, PT, R21, 0x20, RZ ;  /* 0x0000002015157810 */ /* 0x000fe20007ffe0ff */
[----:B------:R-:W-:Y:S01]  /*0990*/  FADD R20, R8, R11 ;  /* 0x0000000b08147221 */ /* 0x000fe20000000000 */
[----:B------:R-:W-:Y:S02]  /*09a0*/  IADD3 R19, PT, PT, R19, 0x20, RZ ;  /* 0x0000002013137810 */ /* 0x000fe40007ffe0ff */
[----:B------:R-:W-:Y:S01]  /*09b0*/  LEA R17, R6, R17, 0x5 ;  /* 0x0000001106117211 */ /* 0x000fe200078e28ff */
[----:B------:R-:W-:Y:S06]  /*09c0*/  BAR.SYNC.DEFER_BLOCKING 0x0 ;  /* 0x0000000000007b1d */ /* 0x000fec0000010000 */
[----:B------:R-:W-:Y:S05]  /*09d0*/  @P0 BRA `(.L_x_1) ;  /* 0xfffffff800040947 */ /* 0x000fea000383ffff */
.L_x_0:
[----:B------:R-:W-:-:S04]  /*09e0*/  VIMNMX R3, PT, PT, R18, R23, !PT ;  /* 0x0000001712037248 */ /* 0x000fc80007fe0100 */
[----:B------:R-:W-:-:S13]  /*09f0*/  ISETP.GE.AND P0, PT, R3, R6, PT ;  /* 0x000000060300720c */ /* 0x000fda0003f06270 */
[----:B------:R-:W-:Y:S05]  /*0a00*/  @P0 EXIT ;  /* 0x000000000000094d */ /* 0x000fea0003800000 */
[----:B------:R-:W0:Y:S01]  /*0a10*/  LDC.64 R2, c[0x0][0x390] ;  /* 0x0000e400ff027b82 */ /* 0x000e220000000a00 */
[----:B------:R-:W-:-:S04]  /*0a20*/  IMAD R23, R23, R6, R18 ;  /* 0x0000000617177224 */ /* 0x000fc800078e0212 */
[----:B0-----:R-:W-:-:S05]  /*0a30*/  IMAD.WIDE.U32 R2, R23, 0x4, R2 ;  /* 0x0000000417027825 */ /* 0x001fca00078e0002 */
[----:B------:R-:W-:Y:S01]  /*0a40*/  STG.E desc[UR8][R2.64], R20 ;  /* 0x0000001402007986 */ /* 0x000fe2000c101908 */
[----:B------:R-:W-:Y:S05]  /*0a50*/  EXIT ;  /* 0x000000000000794d */ /* 0x000fea0003800000 */
.L_x_2:
[----:B------:R-:W-:-:S00]  /*0a60*/  BRA `(.L_x_2) ;  /* 0xfffffffc00fc7947 */ /* 0x000fc0000383ffff */
[----:B------:R-:W-:-:S00]  /*0a70*/  NOP ;  /* 0x0000000000007918 */ /* 0x000fc00000000000 */
        /* <DEDUP_REMOVED lines=8> */
.L_x_8:


//--------------------- .text._Z29mul_mat_kernel_NAIVNA_VERZIJAPfS_S_i --------------------------
	.section	.text._Z29mul_mat_kernel_NAIVNA_VERZIJAPfS_S_i,"ax",@progbits
	.align	128
        .global         _Z29mul_mat_kernel_NAIVNA_VERZIJAPfS_S_i
        .type           _Z29mul_mat_kernel_NAIVNA_VERZIJAPfS_S_i,@function
        .size           _Z29mul_mat_kernel_NAIVNA_VERZIJAPfS_S_i,(.L_x_9 - _Z29mul_mat_kernel_NAIVNA_VERZIJAPfS_S_i)
        .other          _Z29mul_mat_kernel_NAIVNA_VERZIJAPfS_S_i,@"STO_CUDA_ENTRY STV_DEFAULT"
_Z29mul_mat_kernel_NAIVNA_VERZIJAPfS_S_i:
.text._Z29mul_mat_kernel_NAIVNA_VERZIJAPfS_S_i:
[----:B------:R-:W-:Y:S01]  /*0000*/  LDC R1, c[0x0][0x37c] ;  /* 0x0000df00ff017b82 */ /* 0x000fe20000000800 */
[----:B------:R-:W0:Y:S01]  /*0010*/  S2R R0, SR_CTAID.X ;  /* 0x0000000000007919 */ /* 0x000e220000002500 */
[----:B------:R-:W0:Y:S01]  /*0020*/  LDCU UR4, c[0x0][0x360] ;  /* 0x00006c00ff0477ac */ /* 0x000e220008000800 */
[----:B------:R-:W0:Y:S01]  /*0030*/  S2R R3, SR_TID.X ;  /* 0x0000000000037919 */ /* 0x000e220000002100 */
[----:B------:R-:W1:Y:S01]  /*0040*/  LDCU UR5, c[0x0][0x364] ;  /* 0x00006c80ff0577ac */ /* 0x000e620008000800 */
[----:B------:R-:W1:Y:S01]  /*0050*/  S2R R13, SR_CTAID.Y ;  /* 0x00000000000d7919 */ /* 0x000e620000002600 */
[----:B------:R-:W2:Y:S01]  /*0060*/  LDCU UR20, c[0x0][0x398] ;  /* 0x00007300ff1477ac */ /* 0x000ea20008000800 */
[----:B------:R-:W1:Y:S01]  /*0070*/  S2R R2, SR_TID.Y ;  /* 0x0000000000027919 */ /* 0x000e620000002200 */
[----:B0-----:R-:W-:Y:S02]  /*0080*/  IMAD R0, R0, UR4, R3 ;  /* 0x0000000400007c24 */ /* 0x001fe4000f8e0203 */
[----:B-1----:R-:W-:-:S05]  /*0090*/  IMAD R13, R13, UR5, R2 ;  /* 0x000000050d0d7c24 */ /* 0x002fca000f8e0202 */
[----:B------:R-:W-:-:S04]  /*00a0*/  VIMNMX R2, PT, PT, R0, R13, !PT ;  /* 0x0000000d00027248 */ /* 0x000fc80007fe0100 */
[----:B--2---:R-:W-:-:S13]  /*00b0*/  ISETP.GE.AND P0, PT, R2, UR20, PT ;  /* 0x0000001402007c0c */ /* 0x004fda000bf06270 */
[----:B------:R-:W-:Y:S05]  /*00c0*/  @P0 EXIT ;  /* 0x000000000000094d */ /* 0x000fea0003800000 */
[----:B------:R-:W-:Y:S01]  /*00d0*/  UISETP.GE.U32.AND UP0, UPT, UR20, 0x8, UPT ;  /* 0x000000081400788c */ /* 0x000fe2000bf06070 */
[----:B------:R-:W-:Y:S02]  /*00e0*/  HFMA2 R12, -RZ, RZ, 0, 0 ;  /* 0x00000000ff0c7431 */ /* 0x000fe400000001ff */
[----:B------:R-:W-:Y:S01]  /*00f0*/  IMAD R13, R13, UR20, RZ ;  /* 0x000000140d0d7c24 */ /* 0x000fe2000f8e02ff */
[----:B------:R-:W-:Y:S01]  /*0100*/  UMOV UR4, URZ ;  /* 0x000000ff00047c82 */ /* 0x000fe20008000000 */
[----:B------:R-:W0:Y:S04]  /*0110*/  LDCU.64 UR18, c[0x0][0x358] ;  /* 0x00006b00ff1277ac */ /* 0x000e280008000a00 */
[----:B------:R-:W-:Y:S05]  /*0120*/  BRA.U !UP0, `(.L_x_3) ;  /* 0x0000000508047547 */ /* 0x000fea000b800000 */
[----:B------:R-:W1:Y:S01]  /*0130*/  LDCU.128 UR24, c[0x0][0x380] ;  /* 0x00007000ff1877ac */ /* 0x000e620008000c00 */
[----:B------:R-:W-:Y:S02]  /*0140*/  MOV R12, RZ ;  /* 0x000000ff000c7202 */ /* 0x000fe40000000f00 */
[----:B------:R-:W-:Y:S01]  /*0150*/  MOV R14, R0 ;  /* 0x00000000000e7202 */ /* 0x000fe20000000f00 */
[----:B------:R-:W-:-:S04]  /*0160*/  ULOP3.LUT UR4, UR20, 0x7ffffff8, URZ, 0xc0, !UPT ;  /* 0x7ffffff814047892 */ /* 0x000fc8000f8ec0ff */
[----:B------:R-:W-:Y:S01]  /*0170*/  UIADD3 UR5, UPT, UPT, -UR4, URZ, URZ ;  /* 0x000000ff04057290 */ /* 0x000fe2000fffe1ff */
[----:B-1----:R-:W-:Y:S01]  /*0180*/  MOV R2, UR24 ;  /* 0x0000001800027c02 */ /* 0x002fe20008000f00 */
[----:B------:R-:W-:Y:S01]  /*0190*/  UIMAD.WIDE UR6, UR20, 0x8, UR26 ;  /* 0x00000008140678a5 */ /* 0x000fe2000f8e021a */
[----:B------:R-:W-:Y:S01]  /*01a0*/  MOV R3, UR25 ;  /* 0x0000001900037c02 */ /* 0x000fe20008000f00 */
[----:B------:R-:W-:Y:S02]  /*01b0*/  UIMAD.WIDE UR8, UR20, 0xc, UR26 ;  /* 0x0000000c140878a5 */ /* 0x000fe4000f8e021a */
[----:B------:R-:W-:Y:S01]  /*01c0*/  UIMAD.WIDE UR10, UR20, 0x10, UR26 ;  /* 0x00000010140a78a5 */ /* 0x000fe2000f8e021a */
[----:B------:R-:W-:Y:S01]  /*01d0*/  IMAD.WIDE.U32 R2, R13, 0x4, R2 ;  /* 0x000000040d027825 */ /* 0x000fe200078e0002 */
[----:B------:R-:W-:Y:S02]  /*01e0*/  UIMAD.WIDE UR12, UR20, 0x14, UR26 ;  /* 0x00000014140c78a5 */ /* 0x000fe4000f8e021a */
[----:B------:R-:W-:Y:S01]  /*01f0*/  UIMAD.WIDE UR14, UR20, 0x18, UR26 ;  /* 0x00000018140e78a5 */ /* 0x000fe2000f8e021a */
[----:B------:R-:W-:Y:S01]  /*0200*/  IADD3 R2, P0, PT, R2, 0x10, RZ ;  /* 0x0000001002027810 */ /* 0x000fe20007f1e0ff */
[----:B------:R-:W-:-:S03]  /*0210*/  UIMAD.WIDE UR16, UR20, 0x1c, UR26 ;  /* 0x0000001c141078a5 */ /* 0x000fc6000f8e021a */
[----:B------:R-:W-:-:S09]  /*0220*/  IADD3.X R3, PT, PT, RZ, R3, RZ, P0, !PT ;  /* 0x00000003ff037210 */ /* 0x000fd200007fe4ff */
.L_x_4:
[----:B------:R-:W-:Y:S01]  /*0230*/  UIMAD.WIDE UR22, UR20, 0x4, UR26 ;  /* 0x00000004141678a5 */ /* 0x000fe2000f8e021a */
[----:B------:R-:W-:Y:S02]  /*0240*/  IMAD.MOV.U32 R23, RZ, RZ, 0x4 ;  /* 0x00000004ff177424 */ /* 0x000fe400078e00ff */
[----:B------:R-:W-:Y:S01]  /*0250*/  HFMA2 R11, -RZ, RZ, 0, 2.384185791015625e-07 ;  /* 0x00000004ff0b7431 */ /* 0x000fe200000001ff */
[----:B------:R-:W-:Y:S01]  /*0260*/  MOV R25, 0x4 ;  /* 0x0000000400197802 */ /* 0x000fe20000000f00 */
[----:B0-----:R-:W2:Y:S01]  /*0270*/  LDG.E R21, desc[UR18][R2.64+-0x10] ;  /* 0xfffff01202157981 */ /* 0x001ea2000c1e1900 */
[C---:B------:R-:W-:Y:S01]  /*0280*/  IMAD.WIDE R22, R14.reuse, R23, UR26 ;  /* 0x0000001a0e167e25 */ /* 0x040fe2000f8e0217 */
[----:B------:R-:W-:Y:S02]  /*0290*/  MOV R8, UR22 ;  /* 0x0000001600087c02 */ /* 0x000fe40008000f00 */
[----:B------:R-:W-:Y:S01]  /*02a0*/  MOV R9, UR23 ;  /* 0x0000001700097c02 */ /* 0x000fe20008000f00 */
[----:B------:R-:W3:Y:S02]  /*02b0*/  LDG.E R19, desc[UR18][R2.64+-0xc] ;  /* 0xfffff41202137981 */ /* 0x000ee4000c1e1900 */
[----:B------:R-:W-:-:S02]  /*02c0*/  IMAD.WIDE R8, R14, 0x4, R8 ;  /* 0x000000040e087825 */ /* 0x000fc400078e0208 */
[----:B------:R-:W2:Y:S01]  /*02d0*/  LDG.E R22, desc[UR18][R22.64] ;  /* 0x0000001216167981 */ /* 0x000ea2000c1e1900 */
[----:B------:R-:W-:Y:S01]  /*02e0*/  MOV R5, 0x4 ;  /* 0x0000000400057802 */ /* 0x000fe20000000f00 */
[C---:B------:R-:W-:Y:S02]  /*02f0*/  IMAD.WIDE R24, R14.reuse, R25, UR6 ;  /* 0x000000060e187e25 */ /* 0x040fe4000f8e0219 */
[----:B------:R0:W3:Y:S02]  /*0300*/  LDG.E R20, desc[UR18][R8.64] ;  /* 0x0000001208147981 */ /* 0x0000e4000c1e1900 */
[----:B------:R-:W-:Y:S02]  /*0310*/  IMAD.WIDE R10, R14, R11, UR8 ;  /* 0x000000080e0a7e25 */ /* 0x000fe4000f8e020b */
[----:B------:R-:W4:Y:S04]  /*0320*/  LDG.E R18, desc[UR18][R24.64] ;  /* 0x0000001218127981 */ /* 0x000f28000c1e1900 */
[----:B------:R-:W4:Y:S01]  /*0330*/  LDG.E R17, desc[UR18][R2.64+-0x8] ;  /* 0xfffff81202117981 */ /* 0x000f22000c1e1900 */
[----:B0-----:R-:W-:-:S02]  /*0340*/  HFMA2 R9, -RZ, RZ, 0, 2.384185791015625e-07 ;  /* 0x00000004ff097431 */ /* 0x001fc400000001ff */
[----:B------:R-:W-:Y:S01]  /*0350*/  IMAD.MOV.U32 R7, RZ, RZ, 0x4 ;  /* 0x00000004ff077424 */ /* 0x000fe200078e00ff */
[----:B------:R0:W5:Y:S01]  /*0360*/  LDG.E R16, desc[UR18][R10.64] ;  /* 0x000000120a107981 */ /* 0x000162000c1e1900 */
[----:B------:R-:W-:-:S03]  /*0370*/  IMAD.WIDE R4, R14, R5, UR10 ;  /* 0x0000000a0e047e25 */ /* 0x000fc6000f8e0205 */
[----:B------:R-:W5:Y:S01]  /*0380*/  LDG.E R15, desc[UR18][R2.64+-0x4] ;  /* 0xfffffc12020f7981 */ /* 0x000f62000c1e1900 */
[C---:B------:R-:W-:Y:S01]  /*0390*/  IMAD.WIDE R6, R14.reuse, R7, UR12 ;  /* 0x0000000c0e067e25 */ /* 0x040fe2000f8e0207 */
[----:B------:R-:W-:Y:S02]  /*03a0*/  MOV R27, 0x4 ;  /* 0x00000004001b7802 */ /* 0x000fe40000000f00 */
[----:B------:R1:W5:Y:S01]  /*03b0*/  LDG.E R4, desc[UR18][R4.64] ;  /* 0x0000001204047981 */ /* 0x000362000c1e1900 */
[----:B------:R-:W-:-:S03]  /*03c0*/  IMAD.WIDE R8, R14, R9, UR14 ;  /* 0x0000000e0e087e25 */ /* 0x000fc6000f8e0209 */
[----:B------:R-:W5:Y:S01]  /*03d0*/  LDG.E R23, desc[UR18][R2.64] ;  /* 0x0000001202177981 */ /* 0x000f62000c1e1900 */
[----:B0-----:R-:W-:-:S03]  /*03e0*/  IMAD.WIDE R10, R14, R27, UR16 ;  /* 0x000000100e0a7e25 */ /* 0x001fc6000f8e021b */
[----:B------:R-:W5:Y:S04]  /*03f0*/  LDG.E R7, desc[UR18][R6.64] ;  /* 0x0000001206077981 */ /* 0x000f68000c1e1900 */
[----:B------:R-:W5:Y:S04]  /*0400*/  LDG.E R24, desc[UR18][R2.64+0x4] ;  /* 0x0000041202187981 */ /* 0x000f68000c1e1900 */
[----:B------:R-:W5:Y:S04]  /*0410*/  LDG.E R8, desc[UR18][R8.64] ;  /* 0x0000001208087981 */ /* 0x000f68000c1e1900 */
[----:B------:R-:W5:Y:S04]  /*0420*/  LDG.E R25, desc[UR18][R2.64+0x8] ;  /* 0x0000081202197981 */ /* 0x000f68000c1e1900 */
[----:B------:R-:W5:Y:S04]  /*0430*/  LDG.E R10, desc[UR18][R10.64] ;  /* 0x000000120a0a7981 */ /* 0x000f68000c1e1900 */
[----:B------:R0:W5:Y:S01]  /*0440*/  LDG.E R27, desc[UR18][R2.64+0xc] ;  /* 0x00000c12021b7981 */ /* 0x000162000c1e1900 */
[----:B------:R-:W-:-:S04]  /*0450*/  UIADD3 UR5, UPT, UPT, UR5, 0x8, URZ ;  /* 0x0000000805057890 */ /* 0x000fc8000fffe0ff */
[----:B------:R-:W-:Y:S01]  /*0460*/  UISETP.NE.AND UP0, UPT, UR5, URZ, UPT ;  /* 0x000000ff0500728c */ /* 0x000fe2000bf05270 */
[----:B-1----:R-:W-:Y:S02]  /*0470*/  MOV R5, UR20 ;  /* 0x0000001400057c02 */ /* 0x002fe40008000f00 */
[----:B0-----:R-:W-:Y:S02]  /*0480*/  IADD3 R2, P0, PT, R2, 0x20, RZ ;  /* 0x0000002002027810 */ /* 0x001fe40007f1e0ff */
[----:B------:R-:W-:Y:S02]  /*0490*/  LEA R14, R5, R14, 0x3 ;  /* 0x0000000e050e7211 */ /* 0x000fe400078e18ff */
[----:B------:R-:W-:Y:S01]  /*04a0*/  IADD3.X R3, PT, PT, RZ, R3, RZ, P0, !PT ;  /* 0x00000003ff037210 */ /* 0x000fe200007fe4ff */
[----:B--2---:R-:W-:-:S04]  /*04b0*/  FFMA R22, R21, R22, R12 ;  /* 0x0000001615167223 */ /* 0x004fc8000000000c */
[----:B---3--:R-:W-:-:S04]  /*04c0*/  FFMA R20, R19, R20, R22 ;  /* 0x0000001413147223 */ /* 0x008fc80000000016 */
[----:B----4-:R-:W-:-:S04]  /*04d0*/  FFMA R18, R17, R18, R20 ;  /* 0x0000001211127223 */ /* 0x010fc80000000014 */
[----:B-----5:R-:W-:-:S04]  /*04e0*/  FFMA R16, R15, R16, R18 ;  /* 0x000000100f107223 */ /* 0x020fc80000000012 */
[----:B------:R-:W-:-:S04]  /*04f0*/  FFMA R23, R23, R4, R16 ;  /* 0x0000000417177223 */ /* 0x000fc80000000010 */
[----:B------:R-:W-:-:S04]  /*0500*/  FFMA R24, R24, R7, R23 ;  /* 0x0000000718187223 */ /* 0x000fc80000000017 */
[----:B------:R-:W-:-:S04]  /*0510*/  FFMA R8, R25, R8, R24 ;  /* 0x0000000819087223 */ /* 0x000fc80000000018 */
[----:B------:R-:W-:Y:S01]  /*0520*/  FFMA R12, R27, R10, R8 ;  /* 0x0000000a1b0c7223 */ /* 0x000fe20000000008 */
[----:B------:R-:W-:Y:S06]  /*0530*/  BRA.U UP0, `(.L_x_4) ;  /* 0xfffffffd003c7547 */ /* 0x000fec000b83ffff */
.L_x_3:
[----:B------:R-:W-:-:S04]  /*0540*/  ULOP3.LUT UR6, UR20, 0x7, URZ, 0xc0, !UPT ;  /* 0x0000000714067892 */ /* 0x000fc8000f8ec0ff */
[----:B------:R-:W-:-:S09]  /*0550*/  UISETP.NE.AND UP0, UPT, UR6, URZ, UPT ;  /* 0x000000ff0600728c */ /* 0x000fd2000bf05270 */
[----:B------:R-:W-:Y:S05]  /*0560*/  BRA.U !UP0, `(.L_x_5) ;  /* 0x0000000508387547 */ /* 0x000fea000b800000 */
[----:B------:R-:W-:Y:S02]  /*0570*/  UISETP.GE.U32.AND UP0, UPT, UR6, 0x4, UPT ;  /* 0x000000040600788c */ /* 0x000fe4000bf06070 */
[----:B------:R-:W-:-:S04]  /*0580*/  ULOP3.LUT UR5, UR20, 0x3, URZ, 0xc0, !UPT ;  /* 0x0000000314057892 */ /* 0x000fc8000f8ec0ff */
[----:B------:R-:W-:-:S03]  /*0590*/  UISETP.NE.AND UP1, UPT, UR5, URZ, UPT ;  /* 0x000000ff0500728c */ /* 0x000fc6000bf25270 */
[----:B------:R-:W-:Y:S08]  /*05a0*/  BRA.U !UP0, `(.L_x_6) ;  /* 0x00000001087c7547 */ /* 0x000ff0000b800000 */
[----:B------:R-:W1:Y:S01]  /*05b0*/  LDC.64 R6, c[0x0][0x388] ;  /* 0x0000e200ff067b82 */ /* 0x000e620000000a00 */
[----:B------:R-:W2:Y:S01]  /*05c0*/  LDCU.64 UR6, c[0x0][0x380] ;  /* 0x00007000ff0677ac */ /* 0x000ea20008000a00 */
[----:B------:R-:W-:Y:S01]  /*05d0*/  IMAD.U32 R9, RZ, RZ, UR4 ;  /* 0x00000004ff097e24 */ /* 0x000fe2000f8e00ff */
[C---:B------:R-:W-:Y:S02]  /*05e0*/  IADD3 R3, PT, PT, R13.reuse, UR4, RZ ;  /* 0x000000040d037c10 */ /* 0x040fe4000fffe0ff */
[----:B------:R-:W-:Y:S01]  /*05f0*/  IADD3 R10, P0, PT, R13, UR4, RZ ;  /* 0x000000040d0a7c10 */ /* 0x000fe2000ff1e0ff */
[----:B------:R-:W-:Y:S01]  /*0600*/  IMAD R9, R9, UR20, R0 ;  /* 0x0000001409097c24 */ /* 0x000fe2000f8e0200 */
[----:B------:R-:W-:Y:S01]  /*0610*/  MOV R11, UR20 ;  /* 0x00000014000b7c02 */ /* 0x000fe20008000f00 */
[----:B------:R-:W3:Y:S01]  /*0620*/  LDC.64 R4, c[0x0][0x380] ;  /* 0x0000e000ff047b82 */ /* 0x000ee20000000a00 */
[----:B------:R-:W-:Y:S01]  /*0630*/  MOV R15, UR20 ;  /* 0x00000014000f7c02 */ /* 0x000fe20008000f00 */
[----:B-1----:R-:W-:Y:S01]  /*0640*/  IMAD.WIDE R6, R9, 0x4, R6 ;  /* 0x0000000409067825 */ /* 0x002fe200078e0206 */
[----:B------:R-:W-:-:S05]  /*0650*/  MOV R9, UR20 ;  /* 0x0000001400097c02 */ /* 0x000fca0008000f00 */
[----:B------:R-:W-:Y:S02]  /*0660*/  IMAD.WIDE R8, R9, 0x4, R6 ;  /* 0x0000000409087825 */ /* 0x000fe400078e0206 */
[----:B0-----:R-:W4:Y:S02]  /*0670*/  LDG.E R6, desc[UR18][R6.64] ;  /* 0x0000001206067981 */ /* 0x001f24000c1e1900 */
[----:B---3--:R-:W-:Y:S01]  /*0680*/  IMAD.WIDE.U32 R4, R3, 0x4, R4 ;  /* 0x0000000403047825 */ /* 0x008fe200078e0004 */
[----:B------:R-:W-:Y:S01]  /*0690*/  IADD3.X R3, PT, PT, RZ, RZ, RZ, P0, !PT ;  /* 0x000000ffff037210 */ /* 0x000fe200007fe4ff */
[----:B------:R-:W3:Y:S01]  /*06a0*/  LDG.E R17, desc[UR18][R8.64] ;  /* 0x0000001208117981 */ /* 0x000ee2000c1e1900 */
[----:B--2---:R-:W-:-:S03]  /*06b0*/  LEA R2, P0, R10, UR6, 0x2 ;  /* 0x000000060a027c11 */ /* 0x004fc6000f8010ff */
[----:B------:R-:W4:Y:S01]  /*06c0*/  LDG.E R5, desc[UR18][R4.64] ;  /* 0x0000001204057981 */ /* 0x000f22000c1e1900 */
[----:B------:R-:W-:Y:S01]  /*06d0*/  LEA.HI.X R3, R10, UR7, R3, 0x2, P0 ;  /* 0x000000070a037c11 */ /* 0x000fe200080f1403 */
[----:B------:R-:W-:-:S04]  /*06e0*/  IMAD.WIDE R10, R11, 0x4, R8 ;  /* 0x000000040b0a7825 */ /* 0x000fc800078e0208 */
[----:B------:R-:W3:Y:S01]  /*06f0*/  LDG.E R16, desc[UR18][R2.64+0x4] ;  /* 0x0000041202107981 */ /* 0x000ee2000c1e1900 */
[----:B------:R-:W-:-:S03]  /*0700*/  IMAD.WIDE R14, R15, 0x4, R10 ;  /* 0x000000040f0e7825 */ /* 0x000fc600078e020a */
[----:B------:R-:W2:Y:S04]  /*0710*/  LDG.E R19, desc[UR18][R10.64] ;  /* 0x000000120a137981 */ /* 0x000ea8000c1e1900 */
[----:B------:R-:W2:Y:S04]  /*0720*/  LDG.E R18, desc[UR18][R2.64+0x8] ;  /* 0x0000081202127981 */ /* 0x000ea8000c1e1900 */
[----:B------:R-:W5:Y:S04]  /*0730*/  LDG.E R20, desc[UR18][R2.64+0xc] ;  /* 0x00000c1202147981 */ /* 0x000f68000c1e1900 */
[----:B------:R-:W5:Y:S01]  /*0740*/  LDG.E R14, desc[UR18][R14.64] ;  /* 0x000000120e0e7981 */ /* 0x000f62000c1e1900 */
[----:B------:R-:W-:Y:S01]  /*0750*/  UIADD3 UR4, UPT, UPT, UR4, 0x4, URZ ;  /* 0x0000000404047890 */ /* 0x000fe2000fffe0ff */
[----:B----4-:R-:W-:-:S04]  /*0760*/  FFMA R5, R5, R6, R12 ;  /* 0x0000000605057223 */ /* 0x010fc8000000000c */
[----:B---3--:R-:W-:-:S04]  /*0770*/  FFMA R5, R16, R17, R5 ;  /* 0x0000001110057223 */ /* 0x008fc80000000005 */
[----:B--2---:R-:W-:-:S04]  /*0780*/  FFMA R5, R18, R19, R5 ;  /* 0x0000001312057223 */ /* 0x004fc80000000005 */
[----:B-----5:R-:W-:-:S07]  /*0790*/  FFMA R12, R20, R14, R5 ;  /* 0x0000000e140c7223 */ /* 0x020fce0000000005 */
.L_x_6:
[----:B------:R-:W-:Y:S05]  /*07a0*/  BRA.U !UP1, `(.L_x_5) ;  /* 0x0000000109a87547 */ /* 0x000fea000b800000 */
[----:B------:R-:W-:Y:S01]  /*07b0*/  UISETP.NE.AND UP0, UPT, UR5, 0x1, UPT ;  /* 0x000000010500788c */ /* 0x000fe2000bf05270 */
[----:B------:R-:W-:Y:S01]  /*07c0*/  MOV R7, UR4 ;  /* 0x0000000400077c02 */ /* 0x000fe20008000f00 */
[----:B------:R-:W-:Y:S02]  /*07d0*/  ULOP3.LUT UR5, UR20, 0x1, URZ, 0xc0, !UPT ;  /* 0x0000000114057892 */ /* 0x000fe4000f8ec0ff */
[----:B------:R-:W-:Y:S02]  /*07e0*/  MOV R15, UR20 ;  /* 0x00000014000f7c02 */ /* 0x000fe40008000f00 */
[----:B------:R-:W-:Y:S01]  /*07f0*/  UISETP.NE.U32.AND UP1, UPT, UR5, 0x1, UPT ;  /* 0x000000010500788c */ /* 0x000fe2000bf25070 */
[----:B------:R-:W-:-:S04]  /*0800*/  PLOP3.LUT P1, PT, PT, PT, UP0, 0x80, 0x8 ;  /* 0x000000000008781c */ /* 0x000fc80003f2f008 */
[----:B------:R-:W1:Y:S01]  /*0810*/  @UP0 LDCU.128 UR8, c[0x0][0x380] ;  /* 0x00007000ff0807ac */ /* 0x000e620008000c00 */
[----:B------:R-:W-:Y:S01]  /*0820*/  PLOP3.LUT P0, PT, PT, PT, UP1, 0x80, 0x8 ;  /* 0x000000000008781c */ /* 0x000fe20003f0f018 */
[----:B------:R-:W2:Y:S04]  /*0830*/  @UP0 LDCU.64 UR6, c[0x0][0x380] ;  /* 0x00007000ff0607ac */ /* 0x000ea80008000a00 */
[----:B------:R-:W3:Y:S03]  /*0840*/  @!UP1 LDCU.128 UR12, c[0x0][0x380] ;  /* 0x00007000ff0c97ac */ /* 0x000ee60008000c00 */
[C---:B------:R-:W-:Y:S02]  /*0850*/  @P1 IADD3 R3, PT, PT, R13.reuse, UR4, RZ ;  /* 0x000000040d031c10 */ /* 0x040fe4000fffe0ff */
[----:B------:R-:W-:Y:S01]  /*0860*/  @P1 IADD3 R6, P2, PT, R13, UR4, RZ ;  /* 0x000000040d061c10 */ /* 0x000fe2000ff5e0ff */
[----:B------:R-:W-:Y:S01]  /*0870*/  @UP0 UIADD3 UR4, UPT, UPT, UR4, 0x2, URZ ;  /* 0x0000000204040890 */ /* 0x000fe2000fffe0ff */
[----:B-1----:R-:W-:Y:S01]  /*0880*/  MOV R11, UR9 ;  /* 0x00000009000b7c02 */ /* 0x002fe20008000f00 */
[----:B------:R-:W-:Y:S01]  /*0890*/  IMAD.U32 R10, RZ, RZ, UR8 ;  /* 0x00000008ff0a7e24 */ /* 0x000fe2000f8e00ff */
[----:B------:R-:W-:-:S02]  /*08a0*/  MOV R4, UR10 ;  /* 0x0000000a00047c02 */ /* 0x000fc40008000f00 */
[----:B------:R-:W-:Y:S01]  /*08b0*/  MOV R5, UR11 ;  /* 0x0000000b00057c02 */ /* 0x000fe20008000f00 */
[----:B------:R-:W-:-:S04]  /*08c0*/  @P1 IMAD.WIDE.U32 R10, R3, 0x4, R10 ;  /* 0x00000004030a1825 */ /* 0x000fc800078e000a */
[----:B------:R-:W-:Y:S01]  /*08d0*/  @P1 IMAD R3, R7, UR20, R0 ;  /* 0x0000001407031c24 */ /* 0x000fe2000f8e0200 */
[----:B------:R-:W-:Y:S01]  /*08e0*/  @P1 IADD3.X R7, PT, PT, RZ, RZ, RZ, P2, !PT ;  /* 0x000000ffff071210 */ /* 0x000fe200017fe4ff */
[----:B------:R-:W-:Y:S01]  /*08f0*/  IMAD.U32 R19, RZ, RZ, UR4 ;  /* 0x00000004ff137e24 */ /* 0x000fe2000f8e00ff */
[C---:B--2---:R-:W-:Y:S01]  /*0900*/  @P1 LEA R2, P2, R6.reuse, UR6, 0x2 ;  /* 0x0000000606021c11 */ /* 0x044fe2000f8410ff */
[----:B------:R-:W-:Y:S01]  /*0910*/  @P1 IMAD.WIDE R4, R3, 0x4, R4 ;  /* 0x0000000403041825 */ /* 0x000fe200078e0204 */
[----:B------:R-:W-:Y:S01]  /*0920*/  @!P0 IADD3 R17, PT, PT, R13, UR4, RZ ;  /* 0x000000040d118c10 */ /* 0x000fe2000fffe0ff */
[----:B0-----:R-:W2:Y:S01]  /*0930*/  @P1 LDG.E R11, desc[UR18][R10.64] ;  /* 0x000000120a0b1981 */ /* 0x001ea2000c1e1900 */
[----:B------:R-:W-:Y:S01]  /*0940*/  @P1 LEA.HI.X R3, R6, UR7, R7, 0x2, P2 ;  /* 0x0000000706031c11 */ /* 0x000fe200090f1407 */
[----:B------:R-:W-:Y:S01]  /*0950*/  @!P0 IMAD R19, R19, UR20, R0 ;  /* 0x0000001413138c24 */ /* 0x000fe2000f8e0200 */
[----:B---3--:R-:W-:Y:S01]  /*0960*/  MOV R6, UR12 ;  /* 0x0000000c00067c02 */ /* 0x008fe20008000f00 */
[----:B------:R-:W-:Y:S01]  /*0970*/  @P1 IMAD.WIDE R14, R15, 0x4, R4 ;  /* 0x000000040f0e1825 */ /* 0x000fe200078e0204 */
[----:B------:R-:W-:Y:S01]  /*0980*/  MOV R7, UR13 ;  /* 0x0000000d00077c02 */ /* 0x000fe20008000f00 */
[----:B------:R-:W2:Y:S01]  /*0990*/  @P1 LDG.E R4, desc[UR18][R4.64] ;  /* 0x0000001204041981 */ /* 0x000ea2000c1e1900 */
[----:B------:R-:W-:-:S02]  /*09a0*/  MOV R8, UR14 ;  /* 0x0000000e00087c02 */ /* 0x000fc40008000f00 */
[----:B------:R-:W-:Y:S01]  /*09b0*/  MOV R9, UR15 ;  /* 0x0000000f00097c02 */ /* 0x000fe20008000f00 */
[----:B------:R-:W-:Y:S01]  /*09c0*/  @!P0 IMAD.WIDE.U32 R6, R17, 0x4, R6 ;  /* 0x0000000411068825 */ /* 0x000fe200078e0006 */
[----:B------:R-:W3:Y:S03]  /*09d0*/  @P1 LDG.E R14, desc[UR18][R14.64] ;  /* 0x000000120e0e1981 */ /* 0x000ee6000c1e1900 */
[----:B------:R-:W-:Y:S01]  /*09e0*/  @!P0 IMAD.WIDE R8, R19, 0x4, R8 ;  /* 0x0000000413088825 */ /* 0x000fe200078e0208 */
[----:B------:R-:W3:Y:S04]  /*09f0*/  @P1 LDG.E R2, desc[UR18][R2.64+0x4] ;  /* 0x0000041202021981 */ /* 0x000ee8000c1e1900 */
[----:B------:R-:W4:Y:S04]  /*0a00*/  @!P0 LDG.E R7, desc[UR18][R6.64] ;  /* 0x0000001206078981 */ /* 0x000f28000c1e1900 */
[----:B------:R-:W4:Y:S01]  /*0a10*/  @!P0 LDG.E R8, desc[UR18][R8.64] ;  /* 0x0000001208088981 */ /* 0x000f22000c1e1900 */
[----:B--2---:R-:W-:-:S04]  /*0a20*/  @P1 FFMA R11, R11, R4, R12 ;  /* 0x000000040b0b1223 */ /* 0x004fc8000000000c */
[----:B---3--:R-:W-:-:S04]  /*0a30*/  @P1 FFMA R12, R2, R14, R11 ;  /* 0x0000000e020c1223 */ /* 0x008fc8000000000b */
[----:B----4-:R-:W-:-:S07]  /*0a40*/  @!P0 FFMA R12, R7, R8, R12 ;  /* 0x00000008070c8223 */ /* 0x010fce000000000c */
.L_x_5:
[----:B------:R-:W1:Y:S01]  /*0a50*/  LDC.64 R2, c[0x0][0x390] ;  /* 0x0000e400ff027b82 */ /* 0x000e620000000a00 */
[----:B------:R-:W-:-:S05]  /*0a60*/  IADD3 R13, PT, PT, R0, R13, RZ ;  /* 0x0000000d000d7210 */ /* 0x000fca0007ffe0ff */
[----:B-1----:R-:W-:-:S05]  /*0a70*/  IMAD.WIDE R2, R13, 0x4, R2 ;  /* 0x000000040d027825 */ /* 0x002fca00078e0202 */
[----:B0-----:R-:W-:Y:S01]  /*0a80*/  STG.E desc[UR18][R2.64], R12 ;  /* 0x0000000c02007986 */ /* 0x001fe2000c101912 */
[----:B------:R-:W-:Y:S05]  /*0a90*/  EXIT ;  /* 0x000000000000794d */ /* 0x000fea0003800000 */
.L_x_7:
        /* <DEDUP_REMOVED lines=14> */
.L_x_9:


//--------------------- .nv.shared._Z14mul_mat_kernelPfS_S_i --------------------------
	.section	.nv.shared._Z14mul_mat_kernelPfS_S_i,"aw",@nobits
	.sectionflags	@""
	.align	4
.nv.shared._Z14mul_mat_kernelPfS_S_i:
	.zero		9216


//--------------------- .nv.shared.reserved.0     --------------------------
	.section	.nv.shared.reserved.0,"aw",@nobits
	.weak		__nv_reservedSMEM_offset_0_alias
	.size		__nv_reservedSMEM_offset_0_alias, 0, 64
	.other		__nv_reservedSMEM_offset_0_alias,@"STO_CUDA_RESERVED_SHARED STV_DEFAULT"
__nv_reservedSMEM_offset_0_alias:
	.zero		0
	.zero		64


//--------------------- .nv.constant0._Z14mul_mat_kernelPfS_S_i --------------------------
	.section	.nv.constant0._Z14mul_mat_kernelPfS_S_i,"a",@progbits
	.sectionflags	@""
	.align	4
.nv.constant0._Z14mul_mat_kernelPfS_S_i:
	.zero		924


//--------------------- .nv.constant0._Z29mul_mat_kernel_NAIVNA_VERZIJAPfS_S_i --------------------------
	.section	.nv.constant0._Z29mul_mat_kernel_NAIVNA_VERZIJAPfS_S_i,"a",@progbits
	.sectionflags	@""
	.align	4
.nv.constant0._Z29mul_mat_kernel_NAIVNA_VERZIJAPfS_S_i:
	.zero		924


//--------------------- SYMBOLS --------------------------

	.type		.nv.reservedSmem.offset0,@object
	.size		.nv.reservedSmem.offset0,0x4
	.type		.nv.reservedSmem.cap,@object
	.size		.nv.reservedSmem.cap,0x4
